//
// Generated by NVIDIA NVVM Compiler
//
// Compiler Build ID: CL-36424714
// Cuda compilation tools, release 13.0, V13.0.88
// Based on NVVM 20.0.0
//

.version 9.0
.target sm_100
.address_size 64

	// .globl	_Z9vectorAddPfS_S_i

.visible .entry _Z9vectorAddPfS_S_i(
	.param .u64 .ptr .align 1 _Z9vectorAddPfS_S_i_param_0,
	.param .u64 .ptr .align 1 _Z9vectorAddPfS_S_i_param_1,
	.param .u64 .ptr .align 1 _Z9vectorAddPfS_S_i_param_2,
	.param .u32 _Z9vectorAddPfS_S_i_param_3
)
{
	.reg .pred 	%p<7>;
	.reg .b32 	%r<31>;
	.reg .b32 	%f<16>;
	.reg .b64 	%rd<25>;

	ld.param.u64 	%rd4, [_Z9vectorAddPfS_S_i_param_0];
	ld.param.u64 	%rd5, [_Z9vectorAddPfS_S_i_param_1];
	ld.param.u64 	%rd6, [_Z9vectorAddPfS_S_i_param_2];
	ld.param.u32 	%r12, [_Z9vectorAddPfS_S_i_param_3];
	cvta.to.global.u64 	%rd1, %rd6;
	cvta.to.global.u64 	%rd2, %rd5;
	cvta.to.global.u64 	%rd3, %rd4;
	mov.u32 	%r13, %ntid.x;
	mov.u32 	%r14, %ctaid.x;
	mov.u32 	%r15, %tid.x;
	mad.lo.s32 	%r29, %r13, %r14, %r15;
	mov.u32 	%r16, %nctaid.x;
	mul.lo.s32 	%r2, %r13, %r16;
	setp.ge.s32 	%p1, %r29, %r12;
	@%p1 bra 	$L__BB0_7;
	add.s32 	%r17, %r29, %r2;
	max.s32 	%r18, %r12, %r17;
	setp.lt.s32 	%p2, %r17, %r12;
	selp.u32 	%r19, 1, 0, %p2;
	add.s32 	%r20, %r17, %r19;
	sub.s32 	%r21, %r18, %r20;
	div.u32 	%r22, %r21, %r2;
	add.s32 	%r3, %r22, %r19;
	and.b32  	%r23, %r3, 3;
	setp.eq.s32 	%p3, %r23, 3;
	@%p3 bra 	$L__BB0_4;
	add.s32 	%r24, %r3, 1;
	and.b32  	%r25, %r24, 3;
	neg.s32 	%r27, %r25;
$L__BB0_3:
	.pragma "nounroll";
	mul.wide.s32 	%rd7, %r29, 4;
	add.s64 	%rd8, %rd1, %rd7;
	add.s64 	%rd9, %rd2, %rd7;
	add.s64 	%rd10, %rd3, %rd7;
	ld.global.f32 	%f1, [%rd10];
	ld.global.f32 	%f2, [%rd9];
	add.f32 	%f3, %f1, %f2;
	st.global.f32 	[%rd8], %f3;
	add.s32 	%r29, %r29, %r2;
	add.s32 	%r27, %r27, 1;
	setp.ne.s32 	%p4, %r27, 0;
	@%p4 bra 	$L__BB0_3;
$L__BB0_4:
	setp.lt.u32 	%p5, %r3, 3;
	@%p5 bra 	$L__BB0_7;
	mul.wide.s32 	%rd15, %r2, 4;
	shl.b32 	%r26, %r2, 2;
$L__BB0_6:
	mul.wide.s32 	%rd11, %r29, 4;
	add.s64 	%rd12, %rd3, %rd11;
	ld.global.f32 	%f4, [%rd12];
	add.s64 	%rd13, %rd2, %rd11;
	ld.global.f32 	%f5, [%rd13];
	add.f32 	%f6, %f4, %f5;
	add.s64 	%rd14, %rd1, %rd11;
	st.global.f32 	[%rd14], %f6;
	add.s64 	%rd16, %rd12, %rd15;
	ld.global.f32 	%f7, [%rd16];
	add.s64 	%rd17, %rd13, %rd15;
	ld.global.f32 	%f8, [%rd17];
	add.f32 	%f9, %f7, %f8;
	add.s64 	%rd18, %rd14, %rd15;
	st.global.f32 	[%rd18], %f9;
	add.s64 	%rd19, %rd16, %rd15;
	ld.global.f32 	%f10, [%rd19];
	add.s64 	%rd20, %rd17, %rd15;
	ld.global.f32 	%f11, [%rd20];
	add.f32 	%f12, %f10, %f11;
	add.s64 	%rd21, %rd18, %rd15;
	st.global.f32 	[%rd21], %f12;
	add.s64 	%rd22, %rd19, %rd15;
	ld.global.f32 	%f13, [%rd22];
	add.s64 	%rd23, %rd20, %rd15;
	ld.global.f32 	%f14, [%rd23];
	add.f32 	%f15, %f13, %f14;
	add.s64 	%rd24, %rd21, %rd15;
	st.global.f32 	[%rd24], %f15;
	add.s32 	%r29, %r26, %r29;
	setp.lt.s32 	%p6, %r29, %r12;
	@%p6 bra 	$L__BB0_6;
$L__BB0_7:
	ret;

}


// ===== COMPILED SASS (sm_100) =====

	.target	sm_100

	.elftype	@"ET_EXEC"


//--------------------- .note.nv.tkinfo           --------------------------
	.section	.note.nv.tkinfo,"",@"SHT_NOTE"
	.sectionflags	@"SHF_NOTE_NV_TKINFO"
	.tkinfo
        /*0018*/ 	.word	0x00000002
        /*0030*/ 	.string	""
        /*0030*/ 	.string	"ptxas"
        /*0030*/ 	.string	"Cuda compilation tools, release 13.0, V13.0.88"
        /*0030*/ 	.string	"Build cuda_13.0.r13.0/compiler.36424714_0"
        /*0030*/ 	.string	"-arch sm_100 -m 64 "



//--------------------- .note.nv.cuinfo           --------------------------
	.section	.note.nv.cuinfo,"",@"SHT_NOTE"
	.sectionflags	@"SHF_NOTE_NV_CUINFO"
        /*0018*/ 	.short	0x0002
        /*001a*/ 	.short	0x0064
        /*001c*/ 	.short	0x0082
	.zero		2


//--------------------- .nv.info                  --------------------------
	.section	.nv.info,"",@"SHT_CUDA_INFO"
	.align	4


	//----- nvinfo : EIATTR_REGCOUNT
	.align		4
        /*0000*/ 	.byte	0x04, 0x2f
        /*0002*/ 	.short	(.L_1 - .L_0)
	.align		4
.L_0:
        /*0004*/ 	.word	index@(_Z9vectorAddPfS_S_i)
        /*0008*/ 	.word	0x0000001a


	//----- nvinfo : EIATTR_FRAME_SIZE
	.align		4
.L_1:
        /*000c*/ 	.byte	0x04, 0x11
        /*000e*/ 	.short	(.L_3 - .L_2)
	.align		4
.L_2:
        /*0010*/ 	.word	index@(_Z9vectorAddPfS_S_i)
        /*0014*/ 	.word	0x00000000


	//----- nvinfo : EIATTR_MIN_STACK_SIZE
	.align		4
.L_3:
        /*0018*/ 	.byte	0x04, 0x12
        /*001a*/ 	.short	(.L_5 - .L_4)
	.align		4
.L_4:
        /*001c*/ 	.word	index@(_Z9vectorAddPfS_S_i)
        /*0020*/ 	.word	0x00000000
.L_5:


//--------------------- .nv.compat                --------------------------
	.section	.nv.compat,"",@"SHT_CUDA_COMPAT_INFO"
	.align	4
        /*0000*/ 	.byte	0x02, 0x09, 0x00, 0x00, 0x02, 0x02, 0x01, 0x00, 0x02, 0x05, 0x05, 0x00, 0x03, 0x07, 0x01, 0x01
        /*0010*/ 	.byte	0x02, 0x03, 0x00, 0x00, 0x02, 0x06, 0x01, 0x00, 0x04, 0x0b, 0x08, 0x00, 0x09, 0x00, 0x00, 0x00
        /*0020*/ 	.byte	0x00, 0x00, 0x00, 0x00


//--------------------- .nv.info._Z9vectorAddPfS_S_i --------------------------
	.section	.nv.info._Z9vectorAddPfS_S_i,"",@"SHT_CUDA_INFO"
	.sectionflags	@""
	.align	4


	//----- nvinfo : EIATTR_CUDA_API_VERSION
	.align		4
        /*0000*/ 	.byte	0x04, 0x37
        /*0002*/ 	.short	(.L_7 - .L_6)
.L_6:
        /*0004*/ 	.word	0x00000082


	//----- nvinfo : EIATTR_KPARAM_INFO
	.align		4
.L_7:
        /*0008*/ 	.byte	0x04, 0x17
        /*000a*/ 	.short	(.L_9 - .L_8)
.L_8:
        /*000c*/ 	.word	0x00000000
        /*0010*/ 	.short	0x0003
        /*0012*/ 	.short	0x0018
        /*0014*/ 	.byte	0x00, 0xf0, 0x11, 0x00


	//----- nvinfo : EIATTR_KPARAM_INFO
	.align		4
.L_9:
        /*0018*/ 	.byte	0x04, 0x17
        /*001a*/ 	.short	(.L_11 - .L_10)
.L_10:
        /*001c*/ 	.word	0x00000000
        /*0020*/ 	.short	0x0002
        /*0022*/ 	.short	0x0010
        /*0024*/ 	.byte	0x00, 0xf5, 0x21, 0x00


	//----- nvinfo : EIATTR_KPARAM_INFO
	.align		4
.L_11:
        /*0028*/ 	.byte	0x04, 0x17
        /*002a*/ 	.short	(.L_13 - .L_12)
.L_12:
        /*002c*/ 	.word	0x00000000
        /*0030*/ 	.short	0x0001
        /*0032*/ 	.short	0x0008
        /*0034*/ 	.byte	0x00, 0xf5, 0x21, 0x00


	//----- nvinfo : EIATTR_KPARAM_INFO
	.align		4
.L_13:
        /*0038*/ 	.byte	0x04, 0x17
        /*003a*/ 	.short	(.L_15 - .L_14)
.L_14:
        /*003c*/ 	.word	0x00000000
        /*0040*/ 	.short	0x0000
        /*0042*/ 	.short	0x0000
        /*0044*/ 	.byte	0x00, 0xf5, 0x21, 0x00


	//----- nvinfo : EIATTR_SPARSE_MMA_MASK
	.align		4
.L_15:
        /*0048*/ 	.byte	0x03, 0x50
        /*004a*/ 	.short	0x0000


	//----- nvinfo : EIATTR_MAXREG_COUNT
	.align		4
        /*004c*/ 	.byte	0x03, 0x1b
        /*004e*/ 	.short	0x00ff


	//----- nvinfo : EIATTR_MERCURY_ISA_VERSION
	.align		4
        /*0050*/ 	.byte	0x03, 0x5f
        /*0052*/ 	.short	0x0101


	//----- nvinfo : EIATTR_VRC_CTA_INIT_COUNT
	.align		4
        /*0054*/ 	.byte	0x02, 0x4a
	.zero		1
	.zero		1


	//----- nvinfo : EIATTR_EXIT_INSTR_OFFSETS
	.align		4
        /*0058*/ 	.byte	0x04, 0x1c
        /*005a*/ 	.short	(.L_17 - .L_16)


	//   ....[0]....
.L_16:
        /*005c*/ 	.word	0x00000090


	//   ....[1]....
        /*0060*/ 	.word	0x000003a0


	//   ....[2]....
        /*0064*/ 	.word	0x000005d0


	//----- nvinfo : EIATTR_CRS_STACK_SIZE
	.align		4
.L_17:
        /*0068*/ 	.byte	0x04, 0x1e
        /*006a*/ 	.short	(.L_19 - .L_18)
.L_18:
        /*006c*/ 	.word	0x00000000


	//----- nvinfo : EIATTR_CBANK_PARAM_SIZE
	.align		4
.L_19:
        /*0070*/ 	.byte	0x03, 0x19
        /*0072*/ 	.short	0x001c


	//----- nvinfo : EIATTR_PARAM_CBANK
	.align		4
        /*0074*/ 	.byte	0x04, 0x0a
        /*0076*/ 	.short	(.L_21 - .L_20)
	.align		4
.L_20:
        /*0078*/ 	.word	index@(.nv.constant0._Z9vectorAddPfS_S_i)
        /*007c*/ 	.short	0x0380
        /*007e*/ 	.short	0x001c


	//----- nvinfo : EIATTR_SW_WAR
	.align		4
.L_21:
        /*0080*/ 	.byte	0x04, 0x36
        /*0082*/ 	.short	(.L_23 - .L_22)
.L_22:
        /*0084*/ 	.word	0x00000008
.L_23:


//--------------------- .nv.callgraph             --------------------------
	.section	.nv.callgraph,"",@"SHT_CUDA_CALLGRAPH"
	.align	4
	.sectionentsize	8
	.align		4
        /*0000*/ 	.word	0x00000000
	.align		4
        /*0004*/ 	.word	0xffffffff
	.align		4
        /*0008*/ 	.word	0x00000000
	.align		4
        /*000c*/ 	.word	0xfffffffe
	.align		4
        /*0010*/ 	.word	0x00000000
	.align		4
        /*0014*/ 	.word	0xfffffffd
	.align		4
        /*0018*/ 	.word	0x00000000
	.align		4
        /*001c*/ 	.word	0xfffffffc


//--------------------- .text._Z9vectorAddPfS_S_i --------------------------
	.section	.text._Z9vectorAddPfS_S_i,"ax",@progbits
	.align	128
        .global         _Z9vectorAddPfS_S_i
        .type           _Z9vectorAddPfS_S_i,@function
        .size           _Z9vectorAddPfS_S_i,(.L_x_5 - _Z9vectorAddPfS_S_i)
        .other          _Z9vectorAddPfS_S_i,@"STO_CUDA_ENTRY STV_DEFAULT"
_Z9vectorAddPfS_S_i:
.text._Z9vectorAddPfS_S_i:
[----:B------:R-:W-:Y:S01]  /*0000*/  LDC R1, c[0x0][0x37c] ;  /* 0x0000df00ff017b82 */ /* 0x000fe20000000800 */
[----:B------:R-:W0:Y:S01]  /*0010*/  S2R R3, SR_CTAID.X ;  /* 0x0000000000037919 */ /* 0x000e220000002500 */
[----:B------:R-:W0:Y:S06]  /*0020*/  LDCU UR4, c[0x0][0x360] ;  /* 0x00006c00ff0477ac */ /* 0x000e2c0008000800 */
[----:B------:R-:W1:Y:S01]  /*0030*/  LDC R2, c[0x0][0x370] ;  /* 0x0000dc00ff027b82 */ /* 0x000e620000000800 */
[----:B------:R-:W0:Y:S01]  /*0040*/  S2R R0, SR_TID.X ;  /* 0x0000000000007919 */ /* 0x000e220000002100 */
[----:B------:R-:W2:Y:S01]  /*0050*/  LDCU UR6, c[0x0][0x398] ;  /* 0x00007300ff0677ac */ /* 0x000ea20008000800 */
[----:B0-----:R-:W-:-:S02]  /*0060*/  IMAD R3, R3, UR4, R0 ;  /* 0x0000000403037c24 */ /* 0x001fc4000f8e0200 */
[----:B-1----:R-:W-:-:S03]  /*0070*/  IMAD R0, R2, UR4, RZ ;  /* 0x0000000402007c24 */ /* 0x002fc6000f8e02ff */
[----:B--2---:R-:W-:-:S13]  /*0080*/  ISETP.GE.AND P0, PT, R3, UR6, PT ;  /* 0x0000000603007c0c */ /* 0x004fda000bf06270 */
[----:B------:R-:W-:Y:S05]  /*0090*/  @P0 EXIT ;  /* 0x000000000000094d */ /* 0x000fea0003800000 */
[----:B------:R-:W0:Y:S01]  /*00a0*/  I2F.U32.RP R8, R0 ;  /* 0x0000000000087306 */ /* 0x000e220000209000 */
[----:B------:R-:W-:Y:S01]  /*00b0*/  IADD3 R2, PT, PT, R0, R3, RZ ;  /* 0x0000000300027210 */ /* 0x000fe20007ffe0ff */
[----:B------:R-:W1:Y:S01]  /*00c0*/  LDCU.64 UR4, c[0x0][0x358] ;  /* 0x00006b00ff0477ac */ /* 0x000e620008000a00 */
[----:B------:R-:W-:Y:S01]  /*00d0*/  IADD3 R9, PT, PT, RZ, -R0, RZ ;  /* 0x80000000ff097210 */ /* 0x000fe20007ffe0ff */
[----:B------:R-:W-:Y:S01]  /*00e0*/  BSSY.RECONVERGENT B0, `(.L_x_0) ;  /* 0x000002b000007945 */ /* 0x000fe20003800200 */
[C---:B------:R-:W-:Y:S02]  /*00f0*/  ISETP.GE.AND P0, PT, R2.reuse, UR6, PT ;  /* 0x0000000602007c0c */ /* 0x040fe4000bf06270 */
[----:B------:R-:W-:Y:S02]  /*0100*/  VIMNMX R7, PT, PT, R2, UR6, !PT ;  /* 0x0000000602077c48 */ /* 0x000fe4000ffe0100 */
[----:B------:R-:W-:Y:S02]  /*0110*/  SEL R6, RZ, 0x1, P0 ;  /* 0x00000001ff067807 */ /* 0x000fe40000000000 */
[----:B------:R-:W-:-:S02]  /*0120*/  ISETP.NE.U32.AND P2, PT, R0, RZ, PT ;  /* 0x000000ff0000720c */ /* 0x000fc40003f45070 */
[----:B------:R-:W-:Y:S01]  /*0130*/  IADD3 R7, PT, PT, R7, -R2, -R6 ;  /* 0x8000000207077210 */ /* 0x000fe20007ffe806 */
[----:B0-----:R-:W0:Y:S02]  /*0140*/  MUFU.RCP R8, R8 ;  /* 0x0000000800087308 */ /* 0x001e240000001000 */
[----:B0-----:R-:W-:-:S06]  /*0150*/  IADD3 R4, PT, PT, R8, 0xffffffe, RZ ;  /* 0x0ffffffe08047810 */ /* 0x001fcc0007ffe0ff */
[----:B------:R0:W2:Y:S02]  /*0160*/  F2I.FTZ.U32.TRUNC.NTZ R5, R4 ;  /* 0x0000000400057305 */ /* 0x0000a4000021f000 */
[----:B0-----:R-:W-:Y:S02]  /*0170*/  HFMA2 R4, -RZ, RZ, 0, 0 ;  /* 0x00000000ff047431 */ /* 0x001fe400000001ff */
[----:B--2---:R-:W-:-:S04]  /*0180*/  IMAD R9, R9, R5, RZ ;  /* 0x0000000509097224 */ /* 0x004fc800078e02ff */
[----:B------:R-:W-:-:S06]  /*0190*/  IMAD.HI.U32 R8, R5, R9, R4 ;  /* 0x0000000905087227 */ /* 0x000fcc00078e0004 */
[----:B------:R-:W-:-:S05]  /*01a0*/  IMAD.HI.U32 R5, R8, R7, RZ ;  /* 0x0000000708057227 */ /* 0x000fca00078e00ff */
[----:B------:R-:W-:-:S05]  /*01b0*/  IADD3 R2, PT, PT, -R5, RZ, RZ ;  /* 0x000000ff05027210 */ /* 0x000fca0007ffe1ff */
[----:B------:R-:W-:-:S05]  /*01c0*/  IMAD R7, R0, R2, R7 ;  /* 0x0000000200077224 */ /* 0x000fca00078e0207 */
[----:B------:R-:W-:-:S13]  /*01d0*/  ISETP.GE.U32.AND P0, PT, R7, R0, PT ;  /* 0x000000000700720c */ /* 0x000fda0003f06070 */
[----:B------:R-:W-:Y:S02]  /*01e0*/  @P0 IADD3 R7, PT, PT, -R0, R7, RZ ;  /* 0x0000000700070210 */ /* 0x000fe40007ffe1ff */
[----:B------:R-:W-:Y:S02]  /*01f0*/  @P0 IADD3 R5, PT, PT, R5, 0x1, RZ ;  /* 0x0000000105050810 */ /* 0x000fe40007ffe0ff */
[----:B------:R-:W-:-:S13]  /*0200*/  ISETP.GE.U32.AND P1, PT, R7, R0, PT ;  /* 0x000000000700720c */ /* 0x000fda0003f26070 */
[----:B------:R-:W-:Y:S02]  /*0210*/  @P1 IADD3 R5, PT, PT, R5, 0x1, RZ ;  /* 0x0000000105051810 */ /* 0x000fe40007ffe0ff */
[----:B------:R-:W-:-:S04]  /*0220*/  @!P2 LOP3.LUT R5, RZ, R0, RZ, 0x33, !PT ;  /* 0x00000000ff05a212 */ /* 0x000fc800078e33ff */
[----:B------:R-:W-:-:S04]  /*0230*/  IADD3 R2, PT, PT, R6, R5, RZ ;  /* 0x0000000506027210 */ /* 0x000fc80007ffe0ff */
[C---:B------:R-:W-:Y:S02]  /*0240*/  LOP3.LUT R4, R2.reuse, 0x3, RZ, 0xc0, !PT ;  /* 0x0000000302047812 */ /* 0x040fe400078ec0ff */
[----:B------:R-:W-:Y:S02]  /*0250*/  ISETP.GE.U32.AND P1, PT, R2, 0x3, PT ;  /* 0x000000030200780c */ /* 0x000fe40003f26070 */
[----:B------:R-:W-:-:S13]  /*0260*/  ISETP.NE.AND P0, PT, R4, 0x3, PT ;  /* 0x000000030400780c */ /* 0x000fda0003f05270 */
[----:B-1----:R-:W-:Y:S05]  /*0270*/  @!P0 BRA `(.L_x_1) ;  /* 0x0000000000448947 */ /* 0x002fea0003800000 */
[----:B------:R-:W0:Y:S01]  /*0280*/  LDC.64 R4, c[0x0][0x390] ;  /* 0x0000e400ff047b82 */ /* 0x000e220000000a00 */
[----:B------:R-:W-:-:S04]  /*0290*/  IADD3 R2, PT, PT, R2, 0x1, RZ ;  /* 0x0000000102027810 */ /* 0x000fc80007ffe0ff */
[----:B------:R-:W-:-:S03]  /*02a0*/  LOP3.LUT R2, R2, 0x3, RZ, 0xc0, !PT ;  /* 0x0000000302027812 */ /* 0x000fc600078ec0ff */
[----:B------:R-:W1:Y:S01]  /*02b0*/  LDC.64 R6, c[0x0][0x380] ;  /* 0x0000e000ff067b82 */ /* 0x000e620000000a00 */
[----:B------:R-:W-:-:S07]  /*02c0*/  IADD3 R2, PT, PT, -R2, RZ, RZ ;  /* 0x000000ff02027210 */ /* 0x000fce0007ffe1ff */
[----:B------:R-:W2:Y:S02]  /*02d0*/  LDC.64 R8, c[0x0][0x388] ;  /* 0x0000e200ff087b82 */ /* 0x000ea40000000a00 */
.L_x_2:
[----:B--2---:R-:W-:-:S04]  /*02e0*/  IMAD.WIDE R12, R3, 0x4, R8 ;  /* 0x00000004030c7825 */ /* 0x004fc800078e0208 */
[C---:B-1----:R-:W-:Y:S02]  /*02f0*/  IMAD.WIDE R14, R3.reuse, 0x4, R6 ;  /* 0x00000004030e7825 */ /* 0x042fe400078e0206 */
[----:B------:R-:W2:Y:S04]  /*0300*/  LDG.E R13, desc[UR4][R12.64] ;  /* 0x000000040c0d7981 */ /* 0x000ea8000c1e1900 */
[----:B------:R-:W2:Y:S01]  /*0310*/  LDG.E R14, desc[UR4][R14.64] ;  /* 0x000000040e0e7981 */ /* 0x000ea2000c1e1900 */
[----:B0--3--:R-:W-:Y:S01]  /*0320*/  IMAD.WIDE R10, R3, 0x4, R4 ;  /* 0x00000004030a7825 */ /* 0x009fe200078e0204 */
[----:B------:R-:W-:Y:S02]  /*0330*/  IADD3 R2, PT, PT, R2, 0x1, RZ ;  /* 0x0000000102027810 */ /* 0x000fe40007ffe0ff */
[----:B------:R-:W-:-:S02]  /*0340*/  IADD3 R3, PT, PT, R0, R3, RZ ;  /* 0x0000000300037210 */ /* 0x000fc40007ffe0ff */
[----:B------:R-:W-:Y:S01]  /*0350*/  ISETP.NE.AND P0, PT, R2, RZ, PT ;  /* 0x000000ff0200720c */ /* 0x000fe20003f05270 */
[----:B--2---:R-:W-:-:S05]  /*0360*/  FADD R17, R14, R13 ;  /* 0x0000000d0e117221 */ /* 0x004fca0000000000 */
[----:B------:R3:W-:Y:S07]  /*0370*/  STG.E desc[UR4][R10.64], R17 ;  /* 0x000000110a007986 */ /* 0x0007ee000c101904 */
[----:B------:R-:W-:Y:S05]  /*0380*/  @P0 BRA `(.L_x_2) ;  /* 0xfffffffc00d40947 */ /* 0x000fea000383ffff */
.L_x_1:
[----:B------:R-:W-:Y:S05]  /*0390*/  BSYNC.RECONVERGENT B0 ;  /* 0x0000000000007941 */ /* 0x000fea0003800200 */
.L_x_0:
[----:B------:R-:W-:Y:S05]  /*03a0*/  @!P1 EXIT ;  /* 0x000000000000994d */ /* 0x000fea0003800000 */
.L_x_3:
[----:B------:R-:W3:Y:S08]  /*03b0*/  LDC.64 R4, c[0x0][0x380] ;  /* 0x0000e000ff047b82 */ /* 0x000ef00000000a00 */
[----:B------:R-:W0:Y:S01]  /*03c0*/  LDC.64 R6, c[0x0][0x388] ;  /* 0x0000e200ff067b82 */ /* 0x000e220000000a00 */
[----:B---3--:R-:W-:-:S07]  /*03d0*/  IMAD.WIDE R10, R3, 0x4, R4 ;  /* 0x00000004030a7825 */ /* 0x008fce00078e0204 */
[----:B------:R-:W1:Y:S01]  /*03e0*/  LDC.64 R4, c[0x0][0x390] ;  /* 0x0000e400ff047b82 */ /* 0x000e620000000a00 */
[----:B--2---:R-:W2:Y:S01]  /*03f0*/  LDG.E R2, desc[UR4][R10.64] ;  /* 0x000000040a027981 */ /* 0x004ea2000c1e1900 */
[----:B0-----:R-:W-:-:S05]  /*0400*/  IMAD.WIDE R12, R3, 0x4, R6 ;  /* 0x00000004030c7825 */ /* 0x001fca00078e0206 */
[----:B------:R-:W2:Y:S01]  /*0410*/  LDG.E R7, desc[UR4][R12.64] ;  /* 0x000000040c077981 */ /* 0x000ea2000c1e1900 */
[----:B-1----:R-:W-:-:S04]  /*0420*/  IMAD.WIDE R16, R3, 0x4, R4 ;  /* 0x0000000403107825 */ /* 0x002fc800078e0204 */
[----:B------:R-:W-:-:S04]  /*0430*/  IMAD.WIDE R4, R0, 0x4, R10 ;  /* 0x0000000400047825 */ /* 0x000fc800078e020a */
[----:B--2---:R-:W-:Y:S01]  /*0440*/  FADD R19, R2, R7 ;  /* 0x0000000702137221 */ /* 0x004fe20000000000 */
[----:B------:R-:W-:-:S04]  /*0450*/  IMAD.WIDE R6, R0, 0x4, R12 ;  /* 0x0000000400067825 */ /* 0x000fc800078e020c */
[----:B------:R0:W-:Y:S04]  /*0460*/  STG.E desc[UR4][R16.64], R19 ;  /* 0x0000001310007986 */ /* 0x0001e8000c101904 */
[----:B------:R-:W2:Y:S04]  /*0470*/  LDG.E R2, desc[UR4][R4.64] ;  /* 0x0000000404027981 */ /* 0x000ea8000c1e1900 */
[----:B------:R-:W2:Y:S01]  /*0480*/  LDG.E R15, desc[UR4][R6.64] ;  /* 0x00000004060f7981 */ /* 0x000ea2000c1e1900 */
[----:B------:R-:W-:-:S04]  /*0490*/  IMAD.WIDE R8, R0, 0x4, R16 ;  /* 0x0000000400087825 */ /* 0x000fc800078e0210 */
[----:B------:R-:W-:-:S04]  /*04a0*/  IMAD.WIDE R10, R0, 0x4, R4 ;  /* 0x00000004000a7825 */ /* 0x000fc800078e0204 */
[----:B------:R-:W-:-:S04]  /*04b0*/  IMAD.WIDE R12, R0, 0x4, R6 ;  /* 0x00000004000c7825 */ /* 0x000fc800078e0206 */
[----:B--2---:R-:W-:-:S05]  /*04c0*/  FADD R21, R2, R15 ;  /* 0x0000000f02157221 */ /* 0x004fca0000000000 */
        /* <DEDUP_REMOVED lines=8> */
[----:B------:R-:W1:Y:S04]  /*0550*/  LDG.E R4, desc[UR4][R4.64] ;  /* 0x0000000404047981 */ /* 0x000e68000c1e1900 */
[----:B------:R-:W1:Y:S01]  /*0560*/  LDG.E R7, desc[UR4][R6.64] ;  /* 0x0000000406077981 */ /* 0x000e62000c1e1900 */
[C---:B0-----:R-:W-:Y:S01]  /*0570*/  IMAD.WIDE R16, R0.reuse, 0x4, R14 ;  /* 0x0000000400107825 */ /* 0x041fe200078e020e */
[----:B------:R-:W-:-:S04]  /*0580*/  LEA R3, R0, R3, 0x2 ;  /* 0x0000000300037211 */ /* 0x000fc800078e10ff */
[----:B------:R-:W-:Y:S01]  /*0590*/  ISETP.GE.AND P0, PT, R3, UR6, PT ;  /* 0x0000000603007c0c */ /* 0x000fe2000bf06270 */
[----:B-1----:R-:W-:-:S05]  /*05a0*/  FADD R9, R4, R7 ;  /* 0x0000000704097221 */ /* 0x002fca0000000000 */
[----:B------:R2:W-:Y:S07]  /*05b0*/  STG.E desc[UR4][R16.64], R9 ;  /* 0x0000000910007986 */ /* 0x0005ee000c101904 */
[----:B------:R-:W-:Y:S05]  /*05c0*/  @!P0 BRA `(.L_x_3) ;  /* 0xfffffffc00788947 */ /* 0x000fea000383ffff */
[----:B------:R-:W-:Y:S05]  /*05d0*/  EXIT ;  /* 0x000000000000794d */ /* 0x000fea0003800000 */
.L_x_4:
[----:B------:R-:W-:-:S00]  /*05e0*/  BRA `(.L_x_4) ;  /* 0xfffffffc00fc7947 */ /* 0x000fc0000383ffff */
[----:B------:R-:W-:-:S00]  /*05f0*/  NOP ;  /* 0x0000000000007918 */ /* 0x000fc00000000000 */
        /* <DEDUP_REMOVED lines=8> */
.L_x_5:


//--------------------- .nv.shared.reserved.0     --------------------------
	.section	.nv.shared.reserved.0,"aw",@nobits
	.weak		__nv_reservedSMEM_offset_0_alias
	.size		__nv_reservedSMEM_offset_0_alias, 0, 64
	.other		__nv_reservedSMEM_offset_0_alias,@"STO_CUDA_RESERVED_SHARED STV_DEFAULT"
__nv_reservedSMEM_offset_0_alias:
	.zero		0
	.zero		64


//--------------------- .nv.constant0._Z9vectorAddPfS_S_i --------------------------
	.section	.nv.constant0._Z9vectorAddPfS_S_i,"a",@progbits
	.sectionflags	@""
	.align	4
.nv.constant0._Z9vectorAddPfS_S_i:
	.zero		924


//--------------------- SYMBOLS --------------------------

	.type		.nv.reservedSmem.offset0,@object
	.size		.nv.reservedSmem.offset0,0x4
